	.headerflags	@"EF_CUDA_TEXMODE_UNIFIED EF_CUDA_64BIT_ADDRESS EF_CUDA_ACCELERATORS EF_CUDA_SM90 EF_CUDA_VIRTUAL_SM(EF_CUDA_SM90)"
	.elftype	@"ET_EXEC"


//--------------------- .nv.info                  --------------------------
	.section	.nv.info,"",@"SHT_CUDA_INFO"
	.align	4


	//----- nvinfo : EIATTR_REGCOUNT
	.align		4
        /*0000*/ 	.byte	0x04, 0x2f
        /*0002*/ 	.short	(.L_1 - .L_0)
	.align		4
.L_0:
        /*0004*/ 	.word	index@(triton_per_fused_mean_0)
        /*0008*/ 	.word	0x00000015


	//----- nvinfo : EIATTR_MIN_STACK_SIZE
	.align		4
.L_1:
        /*000c*/ 	.byte	0x04, 0x12
        /*000e*/ 	.short	(.L_3 - .L_2)
	.align		4
.L_2:
        /*0010*/ 	.word	index@(triton_per_fused_mean_0)
        /*0014*/ 	.word	0x00000000


	//----- nvinfo : EIATTR_FRAME_SIZE
	.align		4
.L_3:
        /*0018*/ 	.byte	0x04, 0x11
        /*001a*/ 	.short	(.L_5 - .L_4)
	.align		4
.L_4:
        /*001c*/ 	.word	index@(triton_per_fused_mean_0)
        /*0020*/ 	.word	0x00000000


	//----- nvinfo : EIATTR_MIN_STACK_SIZE
	.align		4
.L_5:
        /*0024*/ 	.byte	0x04, 0x12
        /*0026*/ 	.short	(.L_7 - .L_6)
	.align		4
.L_6:
        /*0028*/ 	.word	index@(triton_per_fused_mean_0)
        /*002c*/ 	.word	0x00000000
.L_7:


//--------------------- .nv.info.triton_per_fused_mean_0 --------------------------
	.section	.nv.info.triton_per_fused_mean_0,"",@"SHT_CUDA_INFO"
	.sectionflags	@""
	.align	4


	//----- nvinfo : EIATTR_CUDA_API_VERSION
	.align		4
        /*0000*/ 	.byte	0x04, 0x37
        /*0002*/ 	.short	(.L_9 - .L_8)
.L_8:
        /*0004*/ 	.word	0x0000007c


	//----- nvinfo : EIATTR_KPARAM_INFO
	.align		4
.L_9:
        /*0008*/ 	.byte	0x04, 0x17
        /*000a*/ 	.short	(.L_11 - .L_10)
.L_10:
        /*000c*/ 	.word	0x00000000
        /*0010*/ 	.short	0x0004
        /*0012*/ 	.short	0x001c
        /*0014*/ 	.byte	0x00, 0xf0, 0x11, 0x00


	//----- nvinfo : EIATTR_KPARAM_INFO
	.align		4
.L_11:
        /*0018*/ 	.byte	0x04, 0x17
        /*001a*/ 	.short	(.L_13 - .L_12)
.L_12:
        /*001c*/ 	.word	0x00000000
        /*0020*/ 	.short	0x0003
        /*0022*/ 	.short	0x0018
        /*0024*/ 	.byte	0x00, 0xf0, 0x11, 0x00


	//----- nvinfo : EIATTR_KPARAM_INFO
	.align		4
.L_13:
        /*0028*/ 	.byte	0x04, 0x17
        /*002a*/ 	.short	(.L_15 - .L_14)
.L_14:
        /*002c*/ 	.word	0x00000000
        /*0030*/ 	.short	0x0002
        /*0032*/ 	.short	0x0010
        /*0034*/ 	.byte	0x00, 0xf4, 0x21, 0x00


	//----- nvinfo : EIATTR_KPARAM_INFO
	.align		4
.L_15:
        /*0038*/ 	.byte	0x04, 0x17
        /*003a*/ 	.short	(.L_17 - .L_16)
.L_16:
        /*003c*/ 	.word	0x00000000
        /*0040*/ 	.short	0x0001
        /*0042*/ 	.short	0x0008
        /*0044*/ 	.byte	0x00, 0xf4, 0x21, 0x00


	//----- nvinfo : EIATTR_KPARAM_INFO
	.align		4
.L_17:
        /*0048*/ 	.byte	0x04, 0x17
        /*004a*/ 	.short	(.L_19 - .L_18)
.L_18:
        /*004c*/ 	.word	0x00000000
        /*0050*/ 	.short	0x0000
        /*0052*/ 	.short	0x0000
        /*0054*/ 	.byte	0x00, 0xf4, 0x21, 0x00


	//----- nvinfo : EIATTR_SPARSE_MMA_MASK
	.align		4
.L_19:
        /*0058*/ 	.byte	0x03, 0x50
        /*005a*/ 	.short	0x0000


	//----- nvinfo : EIATTR_MAXREG_COUNT
	.align		4
        /*005c*/ 	.byte	0x03, 0x1b
        /*005e*/ 	.short	0x00ff


	//----- nvinfo : EIATTR_COOP_GROUP_MASK_REGIDS
	.align		4
        /*0060*/ 	.byte	0x04, 0x29
        /*0062*/ 	.short	(.L_21 - .L_20)


	//   ....[0]....
.L_20:
        /*0064*/ 	.word	0xffffffff


	//   ....[1]....
        /*0068*/ 	.word	0xffffffff


	//   ....[2]....
        /*006c*/ 	.word	0xffffffff


	//----- nvinfo : EIATTR_COOP_GROUP_INSTR_OFFSETS
	.align		4
.L_21:
        /*0070*/ 	.byte	0x04, 0x28
        /*0072*/ 	.short	(.L_23 - .L_22)


	//   ....[0]....
.L_22:
        /*0074*/ 	.word	0x000001e0


	//   ....[1]....
        /*0078*/ 	.word	0x00000210


	//   ....[2]....
        /*007c*/ 	.word	0x00000260


	//----- nvinfo : EIATTR_EXIT_INSTR_OFFSETS
	.align		4
.L_23:
        /*0080*/ 	.byte	0x04, 0x1c
        /*0082*/ 	.short	(.L_25 - .L_24)


	//   ....[0]....
.L_24:
        /*0084*/ 	.word	0x00000470


	//   ....[1]....
        /*0088*/ 	.word	0x000004a0


	//----- nvinfo : EIATTR_REQNTID
	.align		4
.L_25:
        /*008c*/ 	.byte	0x04, 0x10
        /*008e*/ 	.short	(.L_27 - .L_26)
.L_26:
        /*0090*/ 	.word	0x00000040
        /*0094*/ 	.word	0x00000001
        /*0098*/ 	.word	0x00000001


	//----- nvinfo : EIATTR_CBANK_PARAM_SIZE
	.align		4
.L_27:
        /*009c*/ 	.byte	0x03, 0x19
        /*009e*/ 	.short	0x0020


	//----- nvinfo : EIATTR_PARAM_CBANK
	.align		4
        /*00a0*/ 	.byte	0x04, 0x0a
        /*00a2*/ 	.short	(.L_29 - .L_28)
	.align		4
.L_28:
        /*00a4*/ 	.word	index@(.nv.constant0.triton_per_fused_mean_0)
        /*00a8*/ 	.short	0x0210
        /*00aa*/ 	.short	0x0020


	//----- nvinfo : EIATTR_SW_WAR
	.align		4
.L_29:
        /*00ac*/ 	.byte	0x04, 0x36
        /*00ae*/ 	.short	(.L_31 - .L_30)
.L_30:
        /*00b0*/ 	.word	0x00000008
.L_31:


//--------------------- .nv.callgraph             --------------------------
	.section	.nv.callgraph,"",@"SHT_CUDA_CALLGRAPH"
	.align	4
	.sectionentsize	8
	.align		4
        /*0000*/ 	.word	0x00000000
	.align		4
        /*0004*/ 	.word	0xffffffff
	.align		4
        /*0008*/ 	.word	0x00000000
	.align		4
        /*000c*/ 	.word	0xfffffffe
	.align		4
        /*0010*/ 	.word	0x00000000
	.align		4
        /*0014*/ 	.word	0xfffffffd
	.align		4
        /*0018*/ 	.word	0x00000000
	.align		4
        /*001c*/ 	.word	0xfffffffc


//--------------------- .text.triton_per_fused_mean_0 --------------------------
	.section	.text.triton_per_fused_mean_0,"ax",@progbits
	.sectionflags	@"SHF_BARRIERS=1"
	.align	128
        .global         triton_per_fused_mean_0
        .type           triton_per_fused_mean_0,@function
        .size           triton_per_fused_mean_0,(.L_x_1 - triton_per_fused_mean_0)
        .other          triton_per_fused_mean_0,@"STO_CUDA_ENTRY STV_DEFAULT"
triton_per_fused_mean_0:
.text.triton_per_fused_mean_0:
[----:B------:R-:W0:Y:S02]  /*0000*/  LDC R1, c[0x0][0x28] ;  /* 0x00000a00ff017b82 */ /* 0x000e240000000800 */
[----:B------:R-:W1:Y:S01]  /*0010*/  S2R R0, SR_TID.X ;  /* 0x0000000000007919 */ /* 0x000e620000002100 */
[----:B------:R-:W2:Y:S01]  /*0020*/  LDC.64 R6, c[0x0][0x218] ;  /* 0x00008600ff067b82 */ /* 0x000ea20000000a00 */
[----:B------:R-:W-:Y:S01]  /*0030*/  ULDC.64 UR6, c[0x0][0x208] ;  /* 0x0000820000067ab9 */ /* 0x000fe20000000a00 */
[----:B------:R-:W3:Y:S01]  /*0040*/  S2R R3, SR_CTAID.X ;  /* 0x0000000000037919 */ /* 0x000ee20000002500 */
[----:B-1----:R-:W-:Y:S01]  /*0050*/  SHF.R.U32.HI R4, RZ, 0x3, R0 ;  /* 0x00000003ff047819 */ /* 0x002fe20000011600 */
[----:B------:R-:W-:Y:S02]  /*0060*/  IMAD.SHL.U32 R2, R0, 0x2, RZ ;  /* 0x0000000200027824 */ /* 0x000fe400078e00ff */
[----:B---3--:R-:W-:Y:S01]  /*0070*/  IMAD.SHL.U32 R3, R3, 0x8, RZ ;  /* 0x0000000803037824 */ /* 0x008fe200078e00ff */
[----:B------:R-:W-:Y:S02]  /*0080*/  SGXT.U32 R4, R4, 0x3 ;  /* 0x000000030404781a */ /* 0x000fe40000000000 */
[----:B------:R-:W-:-:S02]  /*0090*/  LOP3.LUT R8, R2, 0xe, RZ, 0xc0, !PT ;  /* 0x0000000e02087812 */ /* 0x000fc400078ec0ff */
[----:B------:R-:W-:-:S04]  /*00a0*/  LOP3.LUT R5, R3, R4, RZ, 0xfc, !PT ;  /* 0x0000000403057212 */ /* 0x000fc800078efcff */
[C---:B------:R-:W-:Y:S01]  /*00b0*/  ISETP.GE.AND P0, PT, R5.reuse, 0x10, PT ;  /* 0x000000100500780c */ /* 0x040fe20003f06270 */
[----:B------:R-:W-:Y:S01]  /*00c0*/  IMAD R5, R5, 0x10, R8 ;  /* 0x0000001005057824 */ /* 0x000fe200078e0208 */
[----:B------:R-:W-:-:S03]  /*00d0*/  CS2R R8, SRZ ;  /* 0x0000000000087805 */ /* 0x000fc6000001ff00 */
[----:B--2---:R-:W-:-:S08]  /*00e0*/  IMAD.WIDE R6, R5, 0x4, R6 ;  /* 0x0000000405067825 */ /* 0x004fd000078e0206 */
[----:B------:R1:W2:Y:S01]  /*00f0*/  @!P0 LDG.E.64 R8, desc[UR6][R6.64] ;  /* 0x0000000606088981 */ /* 0x0002a2000c1e1b00 */
[----:B------:R-:W3:Y:S01]  /*0100*/  S2UR UR5, SR_CgaCtaId ;  /* 0x00000000000579c3 */ /* 0x000ee20000008800 */
[----:B------:R-:W-:Y:S01]  /*0110*/  UMOV UR4, 0x400 ;  /* 0x0000040000047882 */ /* 0x000fe20000000000 */
[----:B------:R-:W-:-:S05]  /*0120*/  IMAD.SHL.U32 R15, R0, 0x8, RZ ;  /* 0x00000008000f7824 */ /* 0x000fca00078e00ff */
[----:B------:R-:W-:Y:S01]  /*0130*/  LOP3.LUT R15, R15, 0x1f8, RZ, 0xc0, !PT ;  /* 0x000001f80f0f7812 */ /* 0x000fe200078ec0ff */
[----:B-1----:R-:W-:-:S05]  /*0140*/  IMAD.SHL.U32 R6, R0, 0x10, RZ ;  /* 0x0000001000067824 */ /* 0x002fca00078e00ff */
[----:B------:R-:W-:Y:S01]  /*0150*/  LOP3.LUT R13, R6, 0x70, RZ, 0xc0, !PT ;  /* 0x00000070060d7812 */ /* 0x000fe200078ec0ff */
[----:B---3--:R-:W-:-:S06]  /*0160*/  UPRMT UR4, UR5, 0x654, UR4 ;  /* 0x0000065405047896 */ /* 0x008fcc0008000004 */
[----:B------:R-:W-:Y:S02]  /*0170*/  LEA R7, R4, UR4, 0x2 ;  /* 0x0000000404077c11 */ /* 0x000fe4000f8e10ff */
[----:B------:R-:W-:Y:S02]  /*0180*/  LOP3.LUT R4, R13, R4, RZ, 0xfc, !PT ;  /* 0x000000040d047212 */ /* 0x000fe400078efcff */
[----:B--2---:R-:W-:Y:S02]  /*0190*/  SEL R11, R8, RZ, !P0 ;  /* 0x000000ff080b7207 */ /* 0x004fe40004000000 */
[----:B------:R-:W-:-:S05]  /*01a0*/  SEL R12, R9, RZ, !P0 ;  /* 0x000000ff090c7207 */ /* 0x000fca0004000000 */
[----:B------:R-:W-:-:S05]  /*01b0*/  FADD R5, R11, R12 ;  /* 0x0000000c0b057221 */ /* 0x000fca0000000000 */
[----:B------:R-:W-:Y:S02]  /*01c0*/  FSEL R5, R5, RZ, !P0 ;  /* 0x000000ff05057208 */ /* 0x000fe40004000000 */
[----:B------:R-:W-:-:S03]  /*01d0*/  LOP3.LUT P0, RZ, R0, 0x38, RZ, 0xc0, !PT ;  /* 0x0000003800ff7812 */ /* 0x000fc6000780c0ff */
[----:B------:R-:W1:Y:S02]  /*01e0*/  SHFL.BFLY PT, R8, R5, 0x4, 0x1f ;  /* 0x0c801f0005087f89 */ /* 0x000e6400000e0000 */
[----:B-1----:R-:W-:Y:S01]  /*01f0*/  FADD R8, R5, R8 ;  /* 0x0000000805087221 */ /* 0x002fe20000000000 */
[----:B------:R-:W-:-:S04]  /*0200*/  LOP3.LUT R5, R0, 0x7, RZ, 0xc0, !PT ;  /* 0x0000000700057812 */ /* 0x000fc800078ec0ff */
[----:B------:R-:W1:Y:S01]  /*0210*/  SHFL.BFLY PT, R9, R8, 0x2, 0x1f ;  /* 0x0c401f0008097f89 */ /* 0x000e6200000e0000 */
[----:B------:R-:W-:Y:S01]  /*0220*/  LEA R14, R5, UR4, 0x2 ;  /* 0x00000004050e7c11 */ /* 0x000fe2000f8e10ff */
[----:B-1----:R-:W-:Y:S01]  /*0230*/  FADD R9, R8, R9 ;  /* 0x0000000908097221 */ /* 0x002fe20000000000 */
[C---:B------:R-:W-:Y:S02]  /*0240*/  LOP3.LUT R8, R13.reuse, 0x8, RZ, 0xfc, !PT ;  /* 0x000000080d087812 */ /* 0x040fe400078efcff */
[----:B------:R-:W-:Y:S02]  /*0250*/  LEA.HI R13, R13, UR4, RZ, 0x1f ;  /* 0x000000040d0d7c11 */ /* 0x000fe4000f8ff8ff */
[----:B------:R-:W1:Y:S03]  /*0260*/  SHFL.BFLY PT, R10, R9, 0x1, 0x1f ;  /* 0x0c201f00090a7f89 */ /* 0x000e6600000e0000 */
[----:B------:R-:W-:Y:S01]  /*0270*/  IMAD R16, R4, 0x4, R13 ;  /* 0x0000000404107824 */ /* 0x000fe200078e020d */
[----:B------:R-:W-:-:S02]  /*0280*/  LOP3.LUT R13, R3, 0x6, R2, 0xf8, !PT ;  /* 0x00000006030d7812 */ /* 0x000fc400078ef802 */
[----:B------:R-:W-:Y:S02]  /*0290*/  LOP3.LUT R3, R3, 0x7, R0, 0xf8, !PT ;  /* 0x0000000703037812 */ /* 0x000fe400078ef800 */
[----:B------:R-:W-:Y:S02]  /*02a0*/  SHF.R.S32.HI R2, RZ, 0x1f, R13 ;  /* 0x0000001fff027819 */ /* 0x000fe4000001140d */
[----:B------:R-:W-:Y:S02]  /*02b0*/  ISETP.GE.AND P1, PT, R13, 0x10, PT ;  /* 0x000000100d00780c */ /* 0x000fe40003f26270 */
[----:B------:R-:W-:Y:S02]  /*02c0*/  LEA.HI R2, R2, R13, RZ, 0x2 ;  /* 0x0000000d02027211 */ /* 0x000fe400078f10ff */
[----:B------:R-:W-:Y:S01]  /*02d0*/  ISETP.LT.AND P0, PT, R3, 0x10, !P0 ;  /* 0x000000100300780c */ /* 0x000fe20004701270 */
[----:B-1----:R-:W-:Y:S01]  /*02e0*/  FADD R6, R9, R10 ;  /* 0x0000000a09067221 */ /* 0x002fe20000000000 */
[----:B------:R-:W-:-:S02]  /*02f0*/  LOP3.LUT R10, R0, 0x3c, RZ, 0xc0, !PT ;  /* 0x0000003c000a7812 */ /* 0x000fc400078ec0ff */
[----:B------:R-:W-:Y:S02]  /*0300*/  LEA.HI R9, R8, UR4, RZ, 0x1f ;  /* 0x0000000408097c11 */ /* 0x000fe4000f8ff8ff */
[----:B------:R1:W-:Y:S01]  /*0310*/  STS [R7], R6 ;  /* 0x0000000607007388 */ /* 0x0003e20000000800 */
[----:B------:R-:W-:Y:S02]  /*0320*/  IADD3 R18, R15, UR4, R10 ;  /* 0x000000040f127c10 */ /* 0x000fe4000fffe00a */
[----:B------:R-:W-:Y:S01]  /*0330*/  IMAD R17, R4, 0x4, R9 ;  /* 0x0000000404117824 */ /* 0x000fe200078e0209 */
[----:B------:R-:W-:Y:S08]  /*0340*/  BAR.SYNC.DEFER_BLOCKING 0x0 ;  /* 0x0000000000007b1d */ /* 0x000ff00000010000 */
[----:B------:R-:W2:Y:S08]  /*0350*/  LDC.64 R8, c[0x0][0x220] ;  /* 0x00008800ff087b82 */ /* 0x000eb00000000a00 */
[----:B-1----:R-:W1:Y:S01]  /*0360*/  LDC.64 R6, c[0x0][0x210] ;  /* 0x00008400ff067b82 */ /* 0x002e620000000a00 */
[----:B------:R3:W-:Y:S07]  /*0370*/  LDS R15, [R14] ;  /* 0x000000000e0f7984 */ /* 0x0007ee0000000800 */
[----:B------:R-:W-:Y:S01]  /*0380*/  BAR.SYNC.DEFER_BLOCKING 0x0 ;  /* 0x0000000000007b1d */ /* 0x000fe20000010000 */
[C---:B---3--:R-:W-:Y:S01]  /*0390*/  LOP3.LUT R14, R2.reuse, 0xfffffffc, RZ, 0xc0, !PT ;  /* 0xfffffffc020e7812 */ /* 0x048fe200078ec0ff */
[----:B------:R-:W-:-:S03]  /*03a0*/  IMAD.SHL.U32 R2, R2, 0x10, RZ ;  /* 0x0000001002027824 */ /* 0x000fc600078e00ff */
[----:B------:R-:W-:Y:S01]  /*03b0*/  IADD3 R14, R10, R13, -R14 ;  /* 0x0000000d0a0e7210 */ /* 0x000fe20007ffe80e */
[----:B-1----:R-:W-:Y:S01]  /*03c0*/  IMAD.WIDE R6, R3, 0x4, R6 ;  /* 0x0000000403067825 */ /* 0x002fe200078e0206 */
[----:B------:R1:W-:Y:S04]  /*03d0*/  STS [R16], R11 ;  /* 0x0000000b10007388 */ /* 0x0003e80000000800 */
[----:B------:R-:W-:Y:S01]  /*03e0*/  STS [R17+0x20], R12 ;  /* 0x0000200c11007388 */ /* 0x000fe20000000800 */
[----:B------:R-:W-:Y:S01]  /*03f0*/  BAR.SYNC.DEFER_BLOCKING 0x0 ;  /* 0x0000000000007b1d */ /* 0x000fe20000010000 */
[----:B-1----:R-:W-:-:S05]  /*0400*/  LOP3.LUT R11, R2, 0xffffffc0, RZ, 0xc0, !PT ;  /* 0xffffffc0020b7812 */ /* 0x002fca00078ec0ff */
[----:B------:R-:W-:-:S04]  /*0410*/  IMAD.IADD R11, R14, 0x1, R11 ;  /* 0x000000010e0b7824 */ /* 0x000fc800078e020b */
[----:B--2---:R-:W-:Y:S01]  /*0420*/  IMAD.WIDE R8, R11, 0x4, R8 ;  /* 0x000000040b087825 */ /* 0x004fe200078e0208 */
[----:B------:R-:W-:Y:S04]  /*0430*/  LDS R4, [R18] ;  /* 0x0000000012047984 */ /* 0x000fe80000000800 */
[----:B------:R-:W1:Y:S04]  /*0440*/  LDS R5, [R18+0x4] ;  /* 0x0000040012057984 */ /* 0x000e680000000800 */
[----:B-1----:R1:W-:Y:S01]  /*0450*/  @!P1 STG.E.64 desc[UR6][R8.64], R4 ;  /* 0x0000000408009986 */ /* 0x0023e2000c101b06 */
[----:B------:R-:W-:Y:S06]  /*0460*/  BAR.SYNC.DEFER_BLOCKING 0x0 ;  /* 0x0000000000007b1d */ /* 0x000fec0000010000 */
[----:B-1----:R-:W-:Y:S05]  /*0470*/  @!P0 EXIT ;  /* 0x000000000000894d */ /* 0x002fea0003800000 */
[----:B------:R-:W-:-:S05]  /*0480*/  FMUL R15, R15, 0.0625 ;  /* 0x3d8000000f0f7820 */ /* 0x000fca0000400000 */
[----:B------:R-:W-:Y:S01]  /*0490*/  STG.E desc[UR6][R6.64], R15 ;  /* 0x0000000f06007986 */ /* 0x000fe2000c101906 */
[----:B------:R-:W-:Y:S05]  /*04a0*/  EXIT ;  /* 0x000000000000794d */ /* 0x000fea0003800000 */
.L_x_0:
[----:B------:R-:W-:-:S00]  /*04b0*/  BRA `(.L_x_0) ;  /* 0xfffffffc00fc7947 */ /* 0x000fc0000383ffff */
[----:B------:R-:W-:-:S00]  /*04c0*/  NOP ;  /* 0x0000000000007918 */ /* 0x000fc00000000000 */
        /* <DEDUP_REMOVED lines=11> */
.L_x_1:


//--------------------- .nv.shared.triton_per_fused_mean_0 --------------------------
	.section	.nv.shared.triton_per_fused_mean_0,"aw",@nobits
	.sectionflags	@""
	.align	16
	.zero		1024


//--------------------- .nv.constant0.triton_per_fused_mean_0 --------------------------
	.section	.nv.constant0.triton_per_fused_mean_0,"a",@progbits
	.sectionflags	@""
	.align	4
.nv.constant0.triton_per_fused_mean_0:
	.zero		560
